//
// Generated by NVIDIA NVVM Compiler
//
// Compiler Build ID: CL-36424714
// Cuda compilation tools, release 13.0, V13.0.88
// Based on NVVM 20.0.0
//

.version 9.0
.target sm_100
.address_size 64

	// .globl	_Z13cuda_sgemm_v0PfS_S_iii

.visible .entry _Z13cuda_sgemm_v0PfS_S_iii(
	.param .u64 .ptr .align 1 _Z13cuda_sgemm_v0PfS_S_iii_param_0,
	.param .u64 .ptr .align 1 _Z13cuda_sgemm_v0PfS_S_iii_param_1,
	.param .u64 .ptr .align 1 _Z13cuda_sgemm_v0PfS_S_iii_param_2,
	.param .u32 _Z13cuda_sgemm_v0PfS_S_iii_param_3,
	.param .u32 _Z13cuda_sgemm_v0PfS_S_iii_param_4,
	.param .u32 _Z13cuda_sgemm_v0PfS_S_iii_param_5
)
{
	.reg .pred 	%p<10>;
	.reg .b32 	%r<98>;
	.reg .b32 	%f<68>;
	.reg .b64 	%rd<132>;

	ld.param.u64 	%rd6, [_Z13cuda_sgemm_v0PfS_S_iii_param_0];
	ld.param.u64 	%rd7, [_Z13cuda_sgemm_v0PfS_S_iii_param_1];
	ld.param.u32 	%r42, [_Z13cuda_sgemm_v0PfS_S_iii_param_3];
	ld.param.u32 	%r44, [_Z13cuda_sgemm_v0PfS_S_iii_param_5];
	cvta.to.global.u64 	%rd1, %rd7;
	cvta.to.global.u64 	%rd2, %rd6;
	mov.u32 	%r45, %ctaid.x;
	mov.u32 	%r46, %ntid.x;
	mul.lo.s32 	%r1, %r46, %r45;
	mul.lo.s32 	%r47, %r1, %r44;
	cvt.u64.u32 	%rd3, %r47;
	mov.u32 	%r48, %ctaid.y;
	mov.u32 	%r49, %ntid.y;
	mul.lo.s32 	%r50, %r48, %r49;
	cvt.u64.u32 	%rd4, %r50;
	setp.lt.s32 	%p1, %r44, 1;
	mov.f32 	%f67, 0f00000000;
	@%p1 bra 	$L__BB0_12;
	mov.u32 	%r52, %tid.x;
	mul.lo.s32 	%r2, %r44, %r52;
	mov.u32 	%r3, %tid.y;
	and.b32  	%r4, %r44, 7;
	setp.lt.u32 	%p2, %r44, 8;
	mov.f32 	%f67, 0f00000000;
	mov.b32 	%r96, 0;
	@%p2 bra 	$L__BB0_4;
	and.b32  	%r53, %r44, 2147483640;
	neg.s32 	%r94, %r53;
	add.s32 	%r93, %r3, %r42;
	shl.b32 	%r7, %r42, 3;
	shl.b32 	%r54, %r42, 1;
	add.s32 	%r92, %r3, %r54;
	mad.lo.s32 	%r91, %r42, 3, %r3;
	shl.b32 	%r55, %r42, 2;
	add.s32 	%r90, %r3, %r55;
	mad.lo.s32 	%r89, %r42, 5, %r3;
	mad.lo.s32 	%r88, %r42, 6, %r3;
	mad.lo.s32 	%r87, %r42, 7, %r3;
	add.s32 	%r85, %r2, 3;
	mov.f32 	%f67, 0f00000000;
	mov.u32 	%r86, %r3;
$L__BB0_3:
	.pragma "nounroll";
	and.b32  	%r96, %r44, 2147483640;
	add.s32 	%r56, %r85, -3;
	cvt.u64.u32 	%rd8, %r56;
	add.s64 	%rd9, %rd8, %rd3;
	shl.b64 	%rd10, %rd9, 2;
	add.s64 	%rd11, %rd2, %rd10;
	ld.global.f32 	%f17, [%rd11];
	cvt.u64.u32 	%rd12, %r86;
	add.s64 	%rd13, %rd12, %rd4;
	shl.b64 	%rd14, %rd13, 2;
	add.s64 	%rd15, %rd1, %rd14;
	ld.global.f32 	%f18, [%rd15];
	fma.rn.f32 	%f19, %f17, %f18, %f67;
	add.s32 	%r57, %r85, -2;
	cvt.u64.u32 	%rd16, %r57;
	add.s64 	%rd17, %rd16, %rd3;
	shl.b64 	%rd18, %rd17, 2;
	add.s64 	%rd19, %rd2, %rd18;
	ld.global.f32 	%f20, [%rd19];
	cvt.u64.u32 	%rd20, %r93;
	add.s64 	%rd21, %rd20, %rd4;
	shl.b64 	%rd22, %rd21, 2;
	add.s64 	%rd23, %rd1, %rd22;
	ld.global.f32 	%f21, [%rd23];
	fma.rn.f32 	%f22, %f20, %f21, %f19;
	add.s32 	%r58, %r85, -1;
	cvt.u64.u32 	%rd24, %r58;
	add.s64 	%rd25, %rd24, %rd3;
	shl.b64 	%rd26, %rd25, 2;
	add.s64 	%rd27, %rd2, %rd26;
	ld.global.f32 	%f23, [%rd27];
	cvt.u64.u32 	%rd28, %r92;
	add.s64 	%rd29, %rd28, %rd4;
	shl.b64 	%rd30, %rd29, 2;
	add.s64 	%rd31, %rd1, %rd30;
	ld.global.f32 	%f24, [%rd31];
	fma.rn.f32 	%f25, %f23, %f24, %f22;
	add.s32 	%r59, %r85, 4;
	cvt.u64.u32 	%rd32, %r85;
	add.s64 	%rd33, %rd32, %rd3;
	shl.b64 	%rd34, %rd33, 2;
	add.s64 	%rd35, %rd2, %rd34;
	ld.global.f32 	%f26, [%rd35];
	cvt.u64.u32 	%rd36, %r91;
	add.s64 	%rd37, %rd36, %rd4;
	shl.b64 	%rd38, %rd37, 2;
	add.s64 	%rd39, %rd1, %rd38;
	ld.global.f32 	%f27, [%rd39];
	fma.rn.f32 	%f28, %f26, %f27, %f25;
	add.s32 	%r60, %r85, 1;
	cvt.u64.u32 	%rd40, %r60;
	add.s64 	%rd41, %rd40, %rd3;
	shl.b64 	%rd42, %rd41, 2;
	add.s64 	%rd43, %rd2, %rd42;
	ld.global.f32 	%f29, [%rd43];
	cvt.u64.u32 	%rd44, %r90;
	add.s64 	%rd45, %rd44, %rd4;
	shl.b64 	%rd46, %rd45, 2;
	add.s64 	%rd47, %rd1, %rd46;
	ld.global.f32 	%f30, [%rd47];
	fma.rn.f32 	%f31, %f29, %f30, %f28;
	add.s32 	%r61, %r85, 2;
	cvt.u64.u32 	%rd48, %r61;
	add.s64 	%rd49, %rd48, %rd3;
	shl.b64 	%rd50, %rd49, 2;
	add.s64 	%rd51, %rd2, %rd50;
	ld.global.f32 	%f32, [%rd51];
	cvt.u64.u32 	%rd52, %r89;
	add.s64 	%rd53, %rd52, %rd4;
	shl.b64 	%rd54, %rd53, 2;
	add.s64 	%rd55, %rd1, %rd54;
	ld.global.f32 	%f33, [%rd55];
	fma.rn.f32 	%f34, %f32, %f33, %f31;
	add.s32 	%r62, %r85, 3;
	cvt.u64.u32 	%rd56, %r62;
	add.s64 	%rd57, %rd56, %rd3;
	shl.b64 	%rd58, %rd57, 2;
	add.s64 	%rd59, %rd2, %rd58;
	ld.global.f32 	%f35, [%rd59];
	cvt.u64.u32 	%rd60, %r88;
	add.s64 	%rd61, %rd60, %rd4;
	shl.b64 	%rd62, %rd61, 2;
	add.s64 	%rd63, %rd1, %rd62;
	ld.global.f32 	%f36, [%rd63];
	fma.rn.f32 	%f37, %f35, %f36, %f34;
	cvt.u64.u32 	%rd64, %r59;
	add.s64 	%rd65, %rd64, %rd3;
	shl.b64 	%rd66, %rd65, 2;
	add.s64 	%rd67, %rd2, %rd66;
	ld.global.f32 	%f38, [%rd67];
	cvt.u64.u32 	%rd68, %r87;
	add.s64 	%rd69, %rd68, %rd4;
	shl.b64 	%rd70, %rd69, 2;
	add.s64 	%rd71, %rd1, %rd70;
	ld.global.f32 	%f39, [%rd71];
	fma.rn.f32 	%f67, %f38, %f39, %f37;
	add.s32 	%r94, %r94, 8;
	add.s32 	%r93, %r93, %r7;
	add.s32 	%r92, %r92, %r7;
	add.s32 	%r91, %r91, %r7;
	add.s32 	%r90, %r90, %r7;
	add.s32 	%r89, %r89, %r7;
	add.s32 	%r88, %r88, %r7;
	add.s32 	%r87, %r87, %r7;
	add.s32 	%r86, %r86, %r7;
	add.s32 	%r85, %r85, 8;
	setp.ne.s32 	%p3, %r94, 0;
	@%p3 bra 	$L__BB0_3;
$L__BB0_4:
	setp.eq.s32 	%p4, %r4, 0;
	@%p4 bra 	$L__BB0_12;
	and.b32  	%r37, %r44, 3;
	setp.lt.u32 	%p5, %r4, 4;
	@%p5 bra 	$L__BB0_7;
	add.s32 	%r63, %r96, %r2;
	cvt.u64.u32 	%rd72, %r63;
	add.s64 	%rd73, %rd72, %rd3;
	shl.b64 	%rd74, %rd73, 2;
	add.s64 	%rd75, %rd2, %rd74;
	ld.global.f32 	%f41, [%rd75];
	mad.lo.s32 	%r64, %r96, %r42, %r3;
	cvt.u64.u32 	%rd76, %r64;
	add.s64 	%rd77, %rd76, %rd4;
	shl.b64 	%rd78, %rd77, 2;
	add.s64 	%rd79, %rd1, %rd78;
	ld.global.f32 	%f42, [%rd79];
	fma.rn.f32 	%f43, %f41, %f42, %f67;
	add.s32 	%r65, %r63, 1;
	cvt.u64.u32 	%rd80, %r65;
	add.s64 	%rd81, %rd80, %rd3;
	shl.b64 	%rd82, %rd81, 2;
	add.s64 	%rd83, %rd2, %rd82;
	ld.global.f32 	%f44, [%rd83];
	add.s32 	%r66, %r64, %r42;
	cvt.u64.u32 	%rd84, %r66;
	add.s64 	%rd85, %rd84, %rd4;
	shl.b64 	%rd86, %rd85, 2;
	add.s64 	%rd87, %rd1, %rd86;
	ld.global.f32 	%f45, [%rd87];
	fma.rn.f32 	%f46, %f44, %f45, %f43;
	add.s32 	%r67, %r63, 2;
	cvt.u64.u32 	%rd88, %r67;
	add.s64 	%rd89, %rd88, %rd3;
	shl.b64 	%rd90, %rd89, 2;
	add.s64 	%rd91, %rd2, %rd90;
	ld.global.f32 	%f47, [%rd91];
	add.s32 	%r68, %r66, %r42;
	cvt.u64.u32 	%rd92, %r68;
	add.s64 	%rd93, %rd92, %rd4;
	shl.b64 	%rd94, %rd93, 2;
	add.s64 	%rd95, %rd1, %rd94;
	ld.global.f32 	%f48, [%rd95];
	fma.rn.f32 	%f49, %f47, %f48, %f46;
	add.s32 	%r69, %r63, 3;
	cvt.u64.u32 	%rd96, %r69;
	add.s64 	%rd97, %rd96, %rd3;
	shl.b64 	%rd98, %rd97, 2;
	add.s64 	%rd99, %rd2, %rd98;
	ld.global.f32 	%f50, [%rd99];
	add.s32 	%r70, %r68, %r42;
	cvt.u64.u32 	%rd100, %r70;
	add.s64 	%rd101, %rd100, %rd4;
	shl.b64 	%rd102, %rd101, 2;
	add.s64 	%rd103, %rd1, %rd102;
	ld.global.f32 	%f51, [%rd103];
	fma.rn.f32 	%f67, %f50, %f51, %f49;
	add.s32 	%r96, %r96, 4;
$L__BB0_7:
	setp.eq.s32 	%p6, %r37, 0;
	@%p6 bra 	$L__BB0_12;
	setp.eq.s32 	%p7, %r37, 1;
	@%p7 bra 	$L__BB0_10;
	add.s32 	%r71, %r96, %r2;
	cvt.u64.u32 	%rd104, %r71;
	add.s64 	%rd105, %rd104, %rd3;
	shl.b64 	%rd106, %rd105, 2;
	add.s64 	%rd107, %rd2, %rd106;
	ld.global.f32 	%f53, [%rd107];
	mad.lo.s32 	%r72, %r96, %r42, %r3;
	cvt.u64.u32 	%rd108, %r72;
	add.s64 	%rd109, %rd108, %rd4;
	shl.b64 	%rd110, %rd109, 2;
	add.s64 	%rd111, %rd1, %rd110;
	ld.global.f32 	%f54, [%rd111];
	fma.rn.f32 	%f55, %f53, %f54, %f67;
	add.s32 	%r73, %r71, 1;
	cvt.u64.u32 	%rd112, %r73;
	add.s64 	%rd113, %rd112, %rd3;
	shl.b64 	%rd114, %rd113, 2;
	add.s64 	%rd115, %rd2, %rd114;
	ld.global.f32 	%f56, [%rd115];
	add.s32 	%r74, %r72, %r42;
	cvt.u64.u32 	%rd116, %r74;
	add.s64 	%rd117, %rd116, %rd4;
	shl.b64 	%rd118, %rd117, 2;
	add.s64 	%rd119, %rd1, %rd118;
	ld.global.f32 	%f57, [%rd119];
	fma.rn.f32 	%f67, %f56, %f57, %f55;
	add.s32 	%r96, %r96, 2;
$L__BB0_10:
	and.b32  	%r75, %r44, 1;
	setp.eq.b32 	%p8, %r75, 1;
	not.pred 	%p9, %p8;
	@%p9 bra 	$L__BB0_12;
	add.s32 	%r76, %r96, %r2;
	cvt.u64.u32 	%rd120, %r76;
	add.s64 	%rd121, %rd120, %rd3;
	shl.b64 	%rd122, %rd121, 2;
	add.s64 	%rd123, %rd2, %rd122;
	ld.global.f32 	%f58, [%rd123];
	mad.lo.s32 	%r77, %r96, %r42, %r3;
	cvt.u64.u32 	%rd124, %r77;
	add.s64 	%rd125, %rd124, %rd4;
	shl.b64 	%rd126, %rd125, 2;
	add.s64 	%rd127, %rd1, %rd126;
	ld.global.f32 	%f59, [%rd127];
	fma.rn.f32 	%f67, %f58, %f59, %f67;
$L__BB0_12:
	ld.param.u32 	%r84, [_Z13cuda_sgemm_v0PfS_S_iii_param_4];
	ld.param.u64 	%rd131, [_Z13cuda_sgemm_v0PfS_S_iii_param_2];
	cvt.u32.u64 	%r78, %rd4;
	cvta.to.global.u64 	%rd128, %rd131;
	mov.u32 	%r79, %tid.x;
	add.s32 	%r80, %r1, %r79;
	mov.u32 	%r81, %tid.y;
	add.s32 	%r82, %r78, %r81;
	mad.lo.s32 	%r83, %r84, %r80, %r82;
	mul.wide.s32 	%rd129, %r83, 4;
	add.s64 	%rd130, %rd128, %rd129;
	st.global.f32 	[%rd130], %f67;
	ret;

}


// ===== COMPILED SASS (sm_100) =====

	.target	sm_100

	.elftype	@"ET_EXEC"


//--------------------- .note.nv.tkinfo           --------------------------
	.section	.note.nv.tkinfo,"",@"SHT_NOTE"
	.sectionflags	@"SHF_NOTE_NV_TKINFO"
	.tkinfo
        /*0018*/ 	.word	0x00000002
        /*0030*/ 	.string	""
        /*0030*/ 	.string	"ptxas"
        /*0030*/ 	.string	"Cuda compilation tools, release 13.0, V13.0.88"
        /*0030*/ 	.string	"Build cuda_13.0.r13.0/compiler.36424714_0"
        /*0030*/ 	.string	"-arch sm_100 -m 64 "



//--------------------- .note.nv.cuinfo           --------------------------
	.section	.note.nv.cuinfo,"",@"SHT_NOTE"
	.sectionflags	@"SHF_NOTE_NV_CUINFO"
        /*0018*/ 	.short	0x0002
        /*001a*/ 	.short	0x0064
        /*001c*/ 	.short	0x0082
	.zero		2


//--------------------- .nv.info                  --------------------------
	.section	.nv.info,"",@"SHT_CUDA_INFO"
	.align	4


	//----- nvinfo : EIATTR_REGCOUNT
	.align		4
        /*0000*/ 	.byte	0x04, 0x2f
        /*0002*/ 	.short	(.L_1 - .L_0)
	.align		4
.L_0:
        /*0004*/ 	.word	index@(_Z13cuda_sgemm_v0PfS_S_iii)
        /*0008*/ 	.word	0x00000020


	//----- nvinfo : EIATTR_FRAME_SIZE
	.align		4
.L_1:
        /*000c*/ 	.byte	0x04, 0x11
        /*000e*/ 	.short	(.L_3 - .L_2)
	.align		4
.L_2:
        /*0010*/ 	.word	index@(_Z13cuda_sgemm_v0PfS_S_iii)
        /*0014*/ 	.word	0x00000000


	//----- nvinfo : EIATTR_MIN_STACK_SIZE
	.align		4
.L_3:
        /*0018*/ 	.byte	0x04, 0x12
        /*001a*/ 	.short	(.L_5 - .L_4)
	.align		4
.L_4:
        /*001c*/ 	.word	index@(_Z13cuda_sgemm_v0PfS_S_iii)
        /*0020*/ 	.word	0x00000000
.L_5:


//--------------------- .nv.compat                --------------------------
	.section	.nv.compat,"",@"SHT_CUDA_COMPAT_INFO"
	.align	4
        /*0000*/ 	.byte	0x02, 0x09, 0x00, 0x00, 0x02, 0x02, 0x01, 0x00, 0x02, 0x05, 0x05, 0x00, 0x03, 0x07, 0x01, 0x01
        /*0010*/ 	.byte	0x02, 0x03, 0x00, 0x00, 0x02, 0x06, 0x01, 0x00, 0x04, 0x0b, 0x08, 0x00, 0x09, 0x00, 0x00, 0x00
        /*0020*/ 	.byte	0x00, 0x00, 0x00, 0x00


//--------------------- .nv.info._Z13cuda_sgemm_v0PfS_S_iii --------------------------
	.section	.nv.info._Z13cuda_sgemm_v0PfS_S_iii,"",@"SHT_CUDA_INFO"
	.sectionflags	@""
	.align	4


	//----- nvinfo : EIATTR_CUDA_API_VERSION
	.align		4
        /*0000*/ 	.byte	0x04, 0x37
        /*0002*/ 	.short	(.L_7 - .L_6)
.L_6:
        /*0004*/ 	.word	0x00000082


	//----- nvinfo : EIATTR_KPARAM_INFO
	.align		4
.L_7:
        /*0008*/ 	.byte	0x04, 0x17
        /*000a*/ 	.short	(.L_9 - .L_8)
.L_8:
        /*000c*/ 	.word	0x00000000
        /*0010*/ 	.short	0x0005
        /*0012*/ 	.short	0x0020
        /*0014*/ 	.byte	0x00, 0xf0, 0x11, 0x00


	//----- nvinfo : EIATTR_KPARAM_INFO
	.align		4
.L_9:
        /*0018*/ 	.byte	0x04, 0x17
        /*001a*/ 	.short	(.L_11 - .L_10)
.L_10:
        /*001c*/ 	.word	0x00000000
        /*0020*/ 	.short	0x0004
        /*0022*/ 	.short	0x001c
        /*0024*/ 	.byte	0x00, 0xf0, 0x11, 0x00


	//----- nvinfo : EIATTR_KPARAM_INFO
	.align		4
.L_11:
        /*0028*/ 	.byte	0x04, 0x17
        /*002a*/ 	.short	(.L_13 - .L_12)
.L_12:
        /*002c*/ 	.word	0x00000000
        /*0030*/ 	.short	0x0003
        /*0032*/ 	.short	0x0018
        /*0034*/ 	.byte	0x00, 0xf0, 0x11, 0x00


	//----- nvinfo : EIATTR_KPARAM_INFO
	.align		4
.L_13:
        /*0038*/ 	.byte	0x04, 0x17
        /*003a*/ 	.short	(.L_15 - .L_14)
.L_14:
        /*003c*/ 	.word	0x00000000
        /*0040*/ 	.short	0x0002
        /*0042*/ 	.short	0x0010
        /*0044*/ 	.byte	0x00, 0xf5, 0x21, 0x00


	//----- nvinfo : EIATTR_KPARAM_INFO
	.align		4
.L_15:
        /*0048*/ 	.byte	0x04, 0x17
        /*004a*/ 	.short	(.L_17 - .L_16)
.L_16:
        /*004c*/ 	.word	0x00000000
        /*0050*/ 	.short	0x0001
        /*0052*/ 	.short	0x0008
        /*0054*/ 	.byte	0x00, 0xf5, 0x21, 0x00


	//----- nvinfo : EIATTR_KPARAM_INFO
	.align		4
.L_17:
        /*0058*/ 	.byte	0x04, 0x17
        /*005a*/ 	.short	(.L_19 - .L_18)
.L_18:
        /*005c*/ 	.word	0x00000000
        /*0060*/ 	.short	0x0000
        /*0062*/ 	.short	0x0000
        /*0064*/ 	.byte	0x00, 0xf5, 0x21, 0x00


	//----- nvinfo : EIATTR_SPARSE_MMA_MASK
	.align		4
.L_19:
        /*0068*/ 	.byte	0x03, 0x50
        /*006a*/ 	.short	0x0000


	//----- nvinfo : EIATTR_MAXREG_COUNT
	.align		4
        /*006c*/ 	.byte	0x03, 0x1b
        /*006e*/ 	.short	0x00ff


	//----- nvinfo : EIATTR_MERCURY_ISA_VERSION
	.align		4
        /*0070*/ 	.byte	0x03, 0x5f
        /*0072*/ 	.short	0x0101


	//----- nvinfo : EIATTR_VRC_CTA_INIT_COUNT
	.align		4
        /*0074*/ 	.byte	0x02, 0x4a
	.zero		1
	.zero		1


	//----- nvinfo : EIATTR_EXIT_INSTR_OFFSETS
	.align		4
        /*0078*/ 	.byte	0x04, 0x1c
        /*007a*/ 	.short	(.L_21 - .L_20)


	//   ....[0]....
.L_20:
        /*007c*/ 	.word	0x00001060


	//----- nvinfo : EIATTR_CBANK_PARAM_SIZE
	.align		4
.L_21:
        /*0080*/ 	.byte	0x03, 0x19
        /*0082*/ 	.short	0x0024


	//----- nvinfo : EIATTR_PARAM_CBANK
	.align		4
        /*0084*/ 	.byte	0x04, 0x0a
        /*0086*/ 	.short	(.L_23 - .L_22)
	.align		4
.L_22:
        /*0088*/ 	.word	index@(.nv.constant0._Z13cuda_sgemm_v0PfS_S_iii)
        /*008c*/ 	.short	0x0380
        /*008e*/ 	.short	0x0024


	//----- nvinfo : EIATTR_SW_WAR
	.align		4
.L_23:
        /*0090*/ 	.byte	0x04, 0x36
        /*0092*/ 	.short	(.L_25 - .L_24)
.L_24:
        /*0094*/ 	.word	0x00000008
.L_25:


//--------------------- .nv.callgraph             --------------------------
	.section	.nv.callgraph,"",@"SHT_CUDA_CALLGRAPH"
	.align	4
	.sectionentsize	8
	.align		4
        /*0000*/ 	.word	0x00000000
	.align		4
        /*0004*/ 	.word	0xffffffff
	.align		4
        /*0008*/ 	.word	0x00000000
	.align		4
        /*000c*/ 	.word	0xfffffffe
	.align		4
        /*0010*/ 	.word	0x00000000
	.align		4
        /*0014*/ 	.word	0xfffffffd
	.align		4
        /*0018*/ 	.word	0x00000000
	.align		4
        /*001c*/ 	.word	0xfffffffc


//--------------------- .text._Z13cuda_sgemm_v0PfS_S_iii --------------------------
	.section	.text._Z13cuda_sgemm_v0PfS_S_iii,"ax",@progbits
	.align	128
        .global         _Z13cuda_sgemm_v0PfS_S_iii
        .type           _Z13cuda_sgemm_v0PfS_S_iii,@function
        .size           _Z13cuda_sgemm_v0PfS_S_iii,(.L_x_6 - _Z13cuda_sgemm_v0PfS_S_iii)
        .other          _Z13cuda_sgemm_v0PfS_S_iii,@"STO_CUDA_ENTRY STV_DEFAULT"
_Z13cuda_sgemm_v0PfS_S_iii:
.text._Z13cuda_sgemm_v0PfS_S_iii:
[----:B------:R-:W-:Y:S08]  /*0000*/  LDC R1, c[0x0][0x37c] ;  /* 0x0000df00ff017b82 */ /* 0x000ff00000000800 */
[----:B------:R-:W0:Y:S01]  /*0010*/  LDC R0, c[0x0][0x3a0] ;  /* 0x0000e800ff007b82 */ /* 0x000e220000000800 */
[----:B------:R-:W1:Y:S01]  /*0020*/  LDCU UR5, c[0x0][0x360] ;  /* 0x00006c00ff0577ac */ /* 0x000e620008000800 */
[----:B------:R-:W-:Y:S01]  /*0030*/  IMAD.MOV.U32 R27, RZ, RZ, RZ ;  /* 0x000000ffff1b7224 */ /* 0x000fe200078e00ff */
[----:B------:R-:W2:Y:S05]  /*0040*/  LDCU UR7, c[0x0][0x364] ;  /* 0x00006c80ff0777ac */ /* 0x000eaa0008000800 */
[----:B------:R-:W1:Y:S01]  /*0050*/  S2UR UR4, SR_CTAID.X ;  /* 0x00000000000479c3 */ /* 0x000e620000002500 */
[----:B------:R-:W3:Y:S07]  /*0060*/  LDCU.64 UR8, c[0x0][0x358] ;  /* 0x00006b00ff0877ac */ /* 0x000eee0008000a00 */
[----:B------:R-:W2:Y:S01]  /*0070*/  S2UR UR6, SR_CTAID.Y ;  /* 0x00000000000679c3 */ /* 0x000ea20000002600 */
[----:B0-----:R-:W-:Y:S01]  /*0080*/  ISETP.GE.AND P0, PT, R0, 0x1, PT ;  /* 0x000000010000780c */ /* 0x001fe20003f06270 */
[----:B-1----:R-:W-:-:S02]  /*0090*/  UIMAD UR4, UR4, UR5, URZ ;  /* 0x00000005040472a4 */ /* 0x002fc4000f8e02ff */
[----:B--2---:R-:W-:-:S10]  /*00a0*/  UIMAD UR5, UR6, UR7, URZ ;  /* 0x00000007060572a4 */ /* 0x004fd4000f8e02ff */
[----:B---3--:R-:W-:Y:S05]  /*00b0*/  @!P0 BRA `(.L_x_0) ;  /* 0x0000000c00c48947 */ /* 0x008fea0003800000 */
[----:B------:R-:W0:Y:S01]  /*00c0*/  S2R R3, SR_TID.X ;  /* 0x0000000000037919 */ /* 0x000e220000002100 */
[C---:B------:R-:W-:Y:S01]  /*00d0*/  ISETP.GE.U32.AND P0, PT, R0.reuse, 0x8, PT ;  /* 0x000000080000780c */ /* 0x040fe20003f06070 */
[----:B------:R-:W-:Y:S01]  /*00e0*/  IMAD R5, R0, UR4, RZ ;  /* 0x0000000400057c24 */ /* 0x000fe2000f8e02ff */
[----:B------:R-:W1:Y:S01]  /*00f0*/  S2R R4, SR_TID.Y ;  /* 0x0000000000047919 */ /* 0x000e620000002200 */
[----:B------:R-:W-:Y:S02]  /*0100*/  IMAD.MOV.U32 R27, RZ, RZ, RZ ;  /* 0x000000ffff1b7224 */ /* 0x000fe400078e00ff */
[----:B------:R-:W-:-:S08]  /*0110*/  IMAD.MOV.U32 R17, RZ, RZ, RZ ;  /* 0x000000ffff117224 */ /* 0x000fd000078e00ff */
[----:B------:R-:W-:Y:S05]  /*0120*/  @!P0 BRA `(.L_x_1) ;  /* 0x0000000400e88947 */ /* 0x000fea0003800000 */
[----:B------:R-:W2:Y:S01]  /*0130*/  LDC R7, c[0x0][0x398] ;  /* 0x0000e600ff077b82 */ /* 0x000ea20000000800 */
[----:B------:R-:W-:Y:S01]  /*0140*/  LOP3.LUT R6, R0, 0x7ffffff8, RZ, 0xc0, !PT ;  /* 0x7ffffff800067812 */ /* 0x000fe200078ec0ff */
[----:B0-----:R-:W-:Y:S01]  /*0150*/  IMAD R10, R3, R0, 0x3 ;  /* 0x00000003030a7424 */ /* 0x001fe200078e0200 */
[----:B------:R-:W0:Y:S01]  /*0160*/  LDCU.128 UR12, c[0x0][0x380] ;  /* 0x00007000ff0c77ac */ /* 0x000e220008000c00 */
[----:B------:R-:W-:Y:S02]  /*0170*/  IMAD.MOV.U32 R27, RZ, RZ, RZ ;  /* 0x000000ffff1b7224 */ /* 0x000fe400078e00ff */
[----:B-1----:R-:W-:Y:S02]  /*0180*/  IMAD.MOV.U32 R8, RZ, RZ, R4 ;  /* 0x000000ffff087224 */ /* 0x002fe400078e0004 */
[----:B------:R-:W-:Y:S02]  /*0190*/  IMAD.MOV R9, RZ, RZ, -R6 ;  /* 0x000000ffff097224 */ /* 0x000fe400078e0a06 */
[----:B--2---:R-:W-:-:S02]  /*01a0*/  IMAD.IADD R12, R4, 0x1, R7 ;  /* 0x00000001040c7824 */ /* 0x004fc400078e0207 */
[C-C-:B------:R-:W-:Y:S02]  /*01b0*/  IMAD R2, R7.reuse, 0x2, R4.reuse ;  /* 0x0000000207027824 */ /* 0x140fe400078e0204 */
[C-C-:B------:R-:W-:Y:S02]  /*01c0*/  IMAD R14, R7.reuse, 0x3, R4.reuse ;  /* 0x00000003070e7824 */ /* 0x140fe400078e0204 */
[C-C-:B------:R-:W-:Y:S02]  /*01d0*/  IMAD R24, R7.reuse, 0x4, R4.reuse ;  /* 0x0000000407187824 */ /* 0x140fe400078e0204 */
[C-C-:B------:R-:W-:Y:S02]  /*01e0*/  IMAD R26, R7.reuse, 0x5, R4.reuse ;  /* 0x00000005071a7824 */ /* 0x140fe400078e0204 */
[C-C-:B------:R-:W-:Y:S02]  /*01f0*/  IMAD R28, R7.reuse, 0x6, R4.reuse ;  /* 0x00000006071c7824 */ /* 0x140fe400078e0204 */
[----:B0-----:R-:W-:-:S07]  /*0200*/  IMAD R11, R7, 0x7, R4 ;  /* 0x00000007070b7824 */ /* 0x001fce00078e0204 */
.L_x_2:
[----:B------:R-:W-:Y:S01]  /*0210*/  VIADD R16, R10, 0xfffffffd ;  /* 0xfffffffd0a107836 */ /* 0x000fe20000000000 */
[----:B------:R-:W-:-:S04]  /*0220*/  IADD3 R13, P1, PT, R8, UR5, RZ ;  /* 0x00000005080d7c10 */ /* 0x000fc8000ff3e0ff */
[----:B------:R-:W-:Y:S01]  /*0230*/  IADD3 R15, P0, PT, R5, R16, RZ ;  /* 0x00000010050f7210 */ /* 0x000fe20007f1e0ff */
[----:B------:R-:W-:Y:S01]  /*0240*/  IMAD.X R16, RZ, RZ, RZ, P1 ;  /* 0x000000ffff107224 */ /* 0x000fe200008e06ff */
[----:B------:R-:W-:-:S03]  /*0250*/  LEA R22, P1, R13, UR14, 0x2 ;  /* 0x0000000e0d167c11 */ /* 0x000fc6000f8210ff */
[----:B------:R-:W-:Y:S01]  /*0260*/  IMAD.X R18, RZ, RZ, RZ, P0 ;  /* 0x000000ffff127224 */ /* 0x000fe200000e06ff */
[----:B------:R-:W-:Y:S02]  /*0270*/  LEA R20, P0, R15, UR12, 0x2 ;  /* 0x0000000c0f147c11 */ /* 0x000fe4000f8010ff */
[----:B------:R-:W-:Y:S02]  /*0280*/  LEA.HI.X R23, R13, UR15, R16, 0x2, P1 ;  /* 0x0000000f0d177c11 */ /* 0x000fe400088f1410 */
[----:B------:R-:W-:Y:S01]  /*0290*/  LEA.HI.X R21, R15, UR13, R18, 0x2, P0 ;  /* 0x0000000d0f157c11 */ /* 0x000fe200080f1412 */
[----:B------:R-:W-:Y:S02]  /*02a0*/  VIADD R16, R10, 0xfffffffe ;  /* 0xfffffffe0a107836 */ /* 0x000fe40000000000 */
[----:B------:R-:W2:Y:S01]  /*02b0*/  LDG.E R15, desc[UR8][R22.64] ;  /* 0x00000008160f7981 */ /* 0x000ea2000c1e1900 */
[----:B------:R-:W-:-:S03]  /*02c0*/  IADD3 R13, P1, PT, R12, UR5, RZ ;  /* 0x000000050c0d7c10 */ /* 0x000fc6000ff3e0ff */
[----:B------:R0:W2:Y:S01]  /*02d0*/  LDG.E R29, desc[UR8][R20.64] ;  /* 0x00000008141d7981 */ /* 0x0000a2000c1e1900 */
[----:B------:R-:W-:Y:S01]  /*02e0*/  IADD3 R19, P0, PT, R5, R16, RZ ;  /* 0x0000001005137210 */ /* 0x000fe20007f1e0ff */
[----:B------:R-:W-:Y:S01]  /*02f0*/  IMAD.X R17, RZ, RZ, RZ, P1 ;  /* 0x000000ffff117224 */ /* 0x000fe200008e06ff */
[----:B------:R-:W-:-:S03]  /*0300*/  LEA R16, P1, R13, UR14, 0x2 ;  /* 0x0000000e0d107c11 */ /* 0x000fc6000f8210ff */
[----:B------:R-:W-:Y:S01]  /*0310*/  IMAD.X R25, RZ, RZ, RZ, P0 ;  /* 0x000000ffff197224 */ /* 0x000fe200000e06ff */
[----:B------:R-:W-:Y:S02]  /*0320*/  LEA R18, P0, R19, UR12, 0x2 ;  /* 0x0000000c13127c11 */ /* 0x000fe4000f8010ff */
[----:B------:R-:W-:Y:S02]  /*0330*/  LEA.HI.X R17, R13, UR15, R17, 0x2, P1 ;  /* 0x0000000f0d117c11 */ /* 0x000fe400088f1411 */
[----:B------:R-:W-:-:S03]  /*0340*/  LEA.HI.X R19, R19, UR13, R25, 0x2, P0 ;  /* 0x0000000d13137c11 */ /* 0x000fc600080f1419 */
[----:B------:R1:W3:Y:S04]  /*0350*/  LDG.E R13, desc[UR8][R16.64] ;  /* 0x00000008100d7981 */ /* 0x0002e8000c1e1900 */
[----:B------:R4:W3:Y:S01]  /*0360*/  LDG.E R25, desc[UR8][R18.64] ;  /* 0x0000000812197981 */ /* 0x0008e2000c1e1900 */
[----:B0-----:R-:W-:Y:S01]  /*0370*/  VIADD R20, R10, 0xffffffff ;  /* 0xffffffff0a147836 */ /* 0x001fe20000000000 */
[----:B------:R-:W-:-:S04]  /*0380*/  IADD3 R23, P1, PT, R2, UR5, RZ ;  /* 0x0000000502177c10 */ /* 0x000fc8000ff3e0ff */
[----:B------:R-:W-:Y:S01]  /*0390*/  IADD3 R21, P0, PT, R5, R20, RZ ;  /* 0x0000001405157210 */ /* 0x000fe20007f1e0ff */
[----:B-1----:R-:W-:-:S04]  /*03a0*/  IMAD.X R16, RZ, RZ, RZ, P1 ;  /* 0x000000ffff107224 */ /* 0x002fc800008e06ff */
[----:B------:R-:W-:Y:S01]  /*03b0*/  IMAD.X R22, RZ, RZ, RZ, P0 ;  /* 0x000000ffff167224 */ /* 0x000fe200000e06ff */
[----:B------:R-:W-:-:S04]  /*03c0*/  LEA R20, P0, R21, UR12, 0x2 ;  /* 0x0000000c15147c11 */ /* 0x000fc8000f8010ff */
[----:B------:R-:W-:Y:S02]  /*03d0*/  LEA.HI.X R21, R21, UR13, R22, 0x2, P0 ;  /* 0x0000000d15157c11 */ /* 0x000fe400080f1416 */
[----:B------:R-:W-:-:S04]  /*03e0*/  LEA R22, P0, R23, UR14, 0x2 ;  /* 0x0000000e17167c11 */ /* 0x000fc8000f8010ff */
[----:B------:R-:W-:Y:S02]  /*03f0*/  LEA.HI.X R23, R23, UR15, R16, 0x2, P0 ;  /* 0x0000000f17177c11 */ /* 0x000fe400080f1410 */
[----:B------:R-:W-:-:S03]  /*0400*/  IADD3 R17, P0, PT, R5, R10, RZ ;  /* 0x0000000a05117210 */ /* 0x000fc60007f1e0ff */
[----:B------:R-:W5:Y:S02]  /*0410*/  LDG.E R22, desc[UR8][R22.64] ;  /* 0x0000000816167981 */ /* 0x000f64000c1e1900 */
[----:B----4-:R-:W-:Y:S01]  /*0420*/  IMAD.X R18, RZ, RZ, RZ, P0 ;  /* 0x000000ffff127224 */ /* 0x010fe200000e06ff */
[C---:B------:R-:W-:Y:S01]  /*0430*/  LEA R16, P0, R17.reuse, UR12, 0x2 ;  /* 0x0000000c11107c11 */ /* 0x040fe2000f8010ff */
[----:B------:R0:W5:Y:S03]  /*0440*/  LDG.E R23, desc[UR8][R20.64] ;  /* 0x0000000814177981 */ /* 0x000166000c1e1900 */
[----:B------:R-:W-:Y:S01]  /*0450*/  LEA.HI.X R17, R17, UR13, R18, 0x2, P0 ;  /* 0x0000000d11117c11 */ /* 0x000fe200080f1412 */
[----:B0-----:R-:W-:Y:S02]  /*0460*/  VIADD R20, R10, 0x1 ;  /* 0x000000010a147836 */ /* 0x001fe40000000000 */
[----:B--2---:R-:W-:Y:S01]  /*0470*/  FFMA R29, R29, R15, R27 ;  /* 0x0000000f1d1d7223 */ /* 0x004fe2000000001b */
[----:B------:R-:W-:-:S04]  /*0480*/  IADD3 R15, P1, PT, R14, UR5, RZ ;  /* 0x000000050e0f7c10 */ /* 0x000fc8000ff3e0ff */
[----:B------:R-:W-:Y:S01]  /*0490*/  LEA R18, P0, R15, UR14, 0x2 ;  /* 0x0000000e0f127c11 */ /* 0x000fe2000f8010ff */
[----:B------:R-:W-:-:S05]  /*04a0*/  IMAD.X R19, RZ, RZ, RZ, P1 ;  /* 0x000000ffff137224 */ /* 0x000fca00008e06ff */
[----:B------:R-:W-:Y:S02]  /*04b0*/  LEA.HI.X R19, R15, UR15, R19, 0x2, P0 ;  /* 0x0000000f0f137c11 */ /* 0x000fe400080f1413 */
[----:B------:R-:W-:Y:S01]  /*04c0*/  IADD3 R20, P0, PT, R5, R20, RZ ;  /* 0x0000001405147210 */ /* 0x000fe20007f1e0ff */
[----:B------:R0:W2:Y:S04]  /*04d0*/  LDG.E R15, desc[UR8][R16.64] ;  /* 0x00000008100f7981 */ /* 0x0000a8000c1e1900 */
[----:B------:R1:W2:Y:S01]  /*04e0*/  LDG.E R27, desc[UR8][R18.64] ;  /* 0x00000008121b7981 */ /* 0x0002a2000c1e1900 */
[----:B---3--:R-:W-:Y:S01]  /*04f0*/  FFMA R25, R25, R13, R29 ;  /* 0x0000000d19197223 */ /* 0x008fe2000000001d */
[----:B------:R-:W-:Y:S01]  /*0500*/  IMAD.X R21, RZ, RZ, RZ, P0 ;  /* 0x000000ffff157224 */ /* 0x000fe200000e06ff */
[----:B------:R-:W-:-:S02]  /*0510*/  IADD3 R13, P1, PT, R24, UR5, RZ ;  /* 0x00000005180d7c10 */ /* 0x000fc4000ff3e0ff */
[----:B0-----:R-:W-:-:S04]  /*0520*/  LEA R16, P0, R20, UR12, 0x2 ;  /* 0x0000000c14107c11 */ /* 0x001fc8000f8010ff */
[----:B------:R-:W-:Y:S01]  /*0530*/  LEA.HI.X R17, R20, UR13, R21, 0x2, P0 ;  /* 0x0000000d14117c11 */ /* 0x000fe200080f1415 */
[----:B------:R-:W-:Y:S01]  /*0540*/  IMAD.X R21, RZ, RZ, RZ, P1 ;  /* 0x000000ffff157224 */ /* 0x000fe200008e06ff */
[----:B------:R-:W-:-:S04]  /*0550*/  LEA R20, P0, R13, UR14, 0x2 ;  /* 0x0000000e0d147c11 */ /* 0x000fc8000f8010ff */
[----:B------:R-:W-:Y:S02]  /*0560*/  LEA.HI.X R21, R13, UR15, R21, 0x2, P0 ;  /* 0x0000000f0d157c11 */ /* 0x000fe400080f1415 */
[----:B------:R0:W3:Y:S04]  /*0570*/  LDG.E R13, desc[UR8][R16.64] ;  /* 0x00000008100d7981 */ /* 0x0000e8000c1e1900 */
[----:B------:R4:W3:Y:S01]  /*0580*/  LDG.E R20, desc[UR8][R20.64] ;  /* 0x0000000814147981 */ /* 0x0008e2000c1e1900 */
[----:B-1----:R-:W-:-:S05]  /*0590*/  VIADD R18, R10, 0x2 ;  /* 0x000000020a127836 */ /* 0x002fca0000000000 */
[----:B------:R-:W-:Y:S02]  /*05a0*/  IADD3 R18, P0, PT, R5, R18, RZ ;  /* 0x0000001205127210 */ /* 0x000fe40007f1e0ff */
[----:B------:R-:W-:Y:S01]  /*05b0*/  IADD3 R19, P1, PT, R26, UR5, RZ ;  /* 0x000000051a137c10 */ /* 0x000fe2000ff3e0ff */
[----:B-----5:R-:W-:Y:S02]  /*05c0*/  FFMA R29, R23, R22, R25 ;  /* 0x00000016171d7223 */ /* 0x020fe40000000019 */
[----:B------:R-:W-:Y:S01]  /*05d0*/  IMAD.X R23, RZ, RZ, RZ, P0 ;  /* 0x000000ffff177224 */ /* 0x000fe200000e06ff */
[----:B------:R-:W-:Y:S01]  /*05e0*/  LEA R22, P0, R18, UR12, 0x2 ;  /* 0x0000000c12167c11 */ /* 0x000fe2000f8010ff */
[----:B------:R-:W-:Y:S02]  /*05f0*/  IMAD.X R25, RZ, RZ, RZ, P1 ;  /* 0x000000ffff197224 */ /* 0x000fe400008e06ff */
[----:B0-----:R-:W-:Y:S01]  /*0600*/  VIADD R16, R10, 0x3 ;  /* 0x000000030a107836 */ /* 0x001fe20000000000 */
[----:B------:R-:W-:-:S02]  /*0610*/  LEA.HI.X R23, R18, UR13, R23, 0x2, P0 ;  /* 0x0000000d12177c11 */ /* 0x000fc400080f1417 */
[C---:B------:R-:W-:Y:S01]  /*0620*/  LEA R18, P0, R19.reuse, UR14, 0x2 ;  /* 0x0000000e13127c11 */ /* 0x040fe2000f8010ff */
[----:B----4-:R-:W-:Y:S02]  /*0630*/  VIADD R21, R10, 0x4 ;  /* 0x000000040a157836 */ /* 0x010fe40000000000 */
[----:B------:R-:W4:Y:S01]  /*0640*/  LDG.E R22, desc[UR8][R22.64] ;  /* 0x0000000816167981 */ /* 0x000f22000c1e1900 */
[----:B------:R-:W-:Y:S02]  /*0650*/  LEA.HI.X R19, R19, UR15, R25, 0x2, P0 ;  /* 0x0000000f13137c11 */ /* 0x000fe400080f1419 */
[----:B------:R-:W-:-:S03]  /*0660*/  IADD3 R16, P0, PT, R5, R16, RZ ;  /* 0x0000001005107210 */ /* 0x000fc60007f1e0ff */
[----:B------:R0:W4:Y:S02]  /*0670*/  LDG.E R25, desc[UR8][R18.64] ;  /* 0x0000000812197981 */ /* 0x000124000c1e1900 */
[----:B------:R-:W-:Y:S01]  /*0680*/  IMAD.X R17, RZ, RZ, RZ, P0 ;  /* 0x000000ffff117224 */ /* 0x000fe200000e06ff */
[----:B0-----:R-:W-:-:S04]  /*0690*/  LEA R18, P0, R16, UR12, 0x2 ;  /* 0x0000000c10127c11 */ /* 0x001fc8000f8010ff */
[----:B------:R-:W-:-:S05]  /*06a0*/  LEA.HI.X R19, R16, UR13, R17, 0x2, P0 ;  /* 0x0000000d10137c11 */ /* 0x000fca00080f1411 */
[----:B------:R-:W5:Y:S01]  /*06b0*/  LDG.E R18, desc[UR8][R18.64] ;  /* 0x0000000812127981 */ /* 0x000f62000c1e1900 */
[----:B--2---:R-:W-:Y:S01]  /*06c0*/  FFMA R27, R15, R27, R29 ;  /* 0x0000001b0f1b7223 */ /* 0x004fe2000000001d */
[----:B------:R-:W-:-:S04]  /*06d0*/  IADD3 R15, P1, PT, R28, UR5, RZ ;  /* 0x000000051c0f7c10 */ /* 0x000fc8000ff3e0ff */
[----:B------:R-:W-:Y:S01]  /*06e0*/  LEA R16, P0, R15, UR14, 0x2 ;  /* 0x0000000e0f107c11 */ /* 0x000fe2000f8010ff */
[----:B------:R-:W-:-:S05]  /*06f0*/  IMAD.X R17, RZ, RZ, RZ, P1 ;  /* 0x000000ffff117224 */ /* 0x000fca00008e06ff */
[----:B------:R-:W-:Y:S02]  /*0700*/  LEA.HI.X R17, R15, UR15, R17, 0x2, P0 ;  /* 0x0000000f0f117c11 */ /* 0x000fe400080f1411 */
[----:B------:R-:W-:Y:S02]  /*0710*/  IADD3 R21, P0, PT, R5, R21, RZ ;  /* 0x0000001505157210 */ /* 0x000fe40007f1e0ff */
[----:B------:R-:W-:Y:S01]  /*0720*/  IADD3 R23, P1, PT, R11, UR5, RZ ;  /* 0x000000050b177c10 */ /* 0x000fe2000ff3e0ff */
[----:B------:R0:W5:Y:S01]  /*0730*/  LDG.E R15, desc[UR8][R16.64] ;  /* 0x00000008100f7981 */ /* 0x000162000c1e1900 */
[----:B---3--:R-:W-:Y:S01]  /*0740*/  FFMA R13, R13, R20, R27 ;  /* 0x000000140d0d7223 */ /* 0x008fe2000000001b */
[----:B------:R-:W-:Y:S01]  /*0750*/  IMAD.X R20, RZ, RZ, RZ, P0 ;  /* 0x000000ffff147224 */ /* 0x000fe200000e06ff */
[----:B0-----:R-:W-:-:S04]  /*0760*/  LEA R16, P0, R21, UR12, 0x2 ;  /* 0x0000000c15107c11 */ /* 0x001fc8000f8010ff */
[----:B------:R-:W-:Y:S01]  /*0770*/  LEA.HI.X R17, R21, UR13, R20, 0x2, P0 ;  /* 0x0000000d15117c11 */ /* 0x000fe200080f1414 */
[----:B------:R-:W-:Y:S01]  /*0780*/  IMAD.X R21, RZ, RZ, RZ, P1 ;  /* 0x000000ffff157224 */ /* 0x000fe200008e06ff */
[----:B------:R-:W-:-:S03]  /*0790*/  LEA R20, P0, R23, UR14, 0x2 ;  /* 0x0000000e17147c11 */ /* 0x000fc6000f8010ff */
[----:B------:R-:W2:Y:S01]  /*07a0*/  LDG.E R16, desc[UR8][R16.64] ;  /* 0x0000000810107981 */ /* 0x000ea2000c1e1900 */
[----:B------:R-:W-:-:S05]  /*07b0*/  LEA.HI.X R21, R23, UR15, R21, 0x2, P0 ;  /* 0x0000000f17157c11 */ /* 0x000fca00080f1415 */
[----:B------:R-:W2:Y:S01]  /*07c0*/  LDG.E R20, desc[UR8][R20.64] ;  /* 0x0000000814147981 */ /* 0x000ea2000c1e1900 */
[----:B------:R-:W-:-:S05]  /*07d0*/  VIADD R9, R9, 0x8 ;  /* 0x0000000809097836 */ /* 0x000fca0000000000 */
[----:B------:R-:W-:Y:S01]  /*07e0*/  ISETP.NE.AND P0, PT, R9, RZ, PT ;  /* 0x000000ff0900720c */ /* 0x000fe20003f05270 */
[----:B----4-:R-:W-:Y:S01]  /*07f0*/  FFMA R13, R22, R25, R13 ;  /* 0x00000019160d7223 */ /* 0x010fe2000000000d */
[C---:B------:R-:W-:Y:S02]  /*0800*/  IMAD R12, R7.reuse, 0x8, R12 ;  /* 0x00000008070c7824 */ /* 0x040fe400078e020c */
[C---:B------:R-:W-:Y:S02]  /*0810*/  IMAD R2, R7.reuse, 0x8, R2 ;  /* 0x0000000807027824 */ /* 0x040fe400078e0202 */
[C---:B------:R-:W-:Y:S02]  /*0820*/  IMAD R14, R7.reuse, 0x8, R14 ;  /* 0x00000008070e7824 */ /* 0x040fe400078e020e */
[C---:B------:R-:W-:Y:S02]  /*0830*/  IMAD R24, R7.reuse, 0x8, R24 ;  /* 0x0000000807187824 */ /* 0x040fe400078e0218 */
[----:B------:R-:W-:-:S02]  /*0840*/  IMAD R26, R7, 0x8, R26 ;  /* 0x00000008071a7824 */ /* 0x000fc400078e021a */
[C---:B------:R-:W-:Y:S02]  /*0850*/  IMAD R28, R7.reuse, 0x8, R28 ;  /* 0x00000008071c7824 */ /* 0x040fe400078e021c */
[C---:B------:R-:W-:Y:S02]  /*0860*/  IMAD R11, R7.reuse, 0x8, R11 ;  /* 0x00000008070b7824 */ /* 0x040fe400078e020b */
[----:B------:R-:W-:Y:S02]  /*0870*/  IMAD R8, R7, 0x8, R8 ;  /* 0x0000000807087824 */ /* 0x000fe400078e0208 */
[----:B------:R-:W-:Y:S02]  /*0880*/  VIADD R10, R10, 0x8 ;  /* 0x000000080a0a7836 */ /* 0x000fe40000000000 */
[----:B-----5:R-:W-:-:S04]  /*0890*/  FFMA R13, R18, R15, R13 ;  /* 0x0000000f120d7223 */ /* 0x020fc8000000000d */
[----:B--2---:R-:W-:Y:S01]  /*08a0*/  FFMA R27, R16, R20, R13 ;  /* 0x00000014101b7223 */ /* 0x004fe2000000000d */
[----:B------:R-:W-:Y:S06]  /*08b0*/  @P0 BRA `(.L_x_2) ;  /* 0xfffffff800540947 */ /* 0x000fec000383ffff */
[----:B------:R-:W-:-:S07]  /*08c0*/  IMAD.MOV.U32 R17, RZ, RZ, R6 ;  /* 0x000000ffff117224 */ /* 0x000fce00078e0006 */
.L_x_1:
[----:B------:R-:W-:-:S04]  /*08d0*/  LOP3.LUT R2, R0, 0x7, RZ, 0xc0, !PT ;  /* 0x0000000700027812 */ /* 0x000fc800078ec0ff */
[----:B------:R-:W-:-:S13]  /*08e0*/  ISETP.NE.AND P0, PT, R2, RZ, PT ;  /* 0x000000ff0200720c */ /* 0x000fda0003f05270 */
[----:B------:R-:W-:Y:S05]  /*08f0*/  @!P0 BRA `(.L_x_0) ;  /* 0x0000000400b48947 */ /* 0x000fea0003800000 */
[----:B------:R-:W-:Y:S02]  /*0900*/  ISETP.GE.U32.AND P1, PT, R2, 0x4, PT ;  /* 0x000000040200780c */ /* 0x000fe40003f26070 */
[----:B------:R-:W-:-:S04]  /*0910*/  LOP3.LUT R16, R0, 0x3, RZ, 0xc0, !PT ;  /* 0x0000000300107812 */ /* 0x000fc800078ec0ff */
[----:B------:R-:W-:-:S07]  /*0920*/  ISETP.NE.AND P0, PT, R16, RZ, PT ;  /* 0x000000ff1000720c */ /* 0x000fce0003f05270 */
[----:B------:R-:W-:Y:S06]  /*0930*/  @!P1 BRA `(.L_x_3) ;  /* 0x0000000000dc9947 */ /* 0x000fec0003800000 */
[----:B------:R-:W1:Y:S01]  /*0940*/  LDCU UR6, c[0x0][0x398] ;  /* 0x00007300ff0677ac */ /* 0x000e620008000800 */
[----:B0-----:R-:W-:Y:S01]  /*0950*/  IMAD R2, R3, R0, R17 ;  /* 0x0000000003027224 */ /* 0x001fe200078e0211 */
[----:B------:R-:W0:Y:S03]  /*0960*/  LDCU.128 UR12, c[0x0][0x380] ;  /* 0x00007000ff0c77ac */ /* 0x000e260008000c00 */
[----:B------:R-:W-:Y:S01]  /*0970*/  VIADD R10, R2, 0x2 ;  /* 0x00000002020a7836 */ /* 0x000fe20000000000 */
[----:B------:R-:W-:-:S04]  /*0980*/  IADD3 R8, P1, PT, R5, R2, RZ ;  /* 0x0000000205087210 */ /* 0x000fc80007f3e0ff */
[----:B------:R-:W-:Y:S01]  /*0990*/  IADD3 R11, P5, PT, R5, R10, RZ ;  /* 0x0000000a050b7210 */ /* 0x000fe20007fbe0ff */
[----:B------:R-:W-:-:S04]  /*09a0*/  IMAD.X R9, RZ, RZ, RZ, P1 ;  /* 0x000000ffff097224 */ /* 0x000fc800008e06ff */
[----:B------:R-:W-:Y:S02]  /*09b0*/  IMAD.X R14, RZ, RZ, RZ, P5 ;  /* 0x000000ffff0e7224 */ /* 0x000fe400028e06ff */
[----:B-1----:R-:W-:Y:S01]  /*09c0*/  IMAD R6, R17, UR6, R4 ;  /* 0x0000000611067c24 */ /* 0x002fe2000f8e0204 */
[----:B0-----:R-:W-:-:S04]  /*09d0*/  LEA R20, P1, R8, UR12, 0x2 ;  /* 0x0000000c08147c11 */ /* 0x001fc8000f8210ff */
[----:B------:R-:W-:Y:S02]  /*09e0*/  IADD3 R7, P2, PT, R6, UR5, RZ ;  /* 0x0000000506077c10 */ /* 0x000fe4000ff5e0ff */
[----:B------:R-:W-:Y:S01]  /*09f0*/  LEA.HI.X R21, R8, UR13, R9, 0x2, P1 ;  /* 0x0000000d08157c11 */ /* 0x000fe200088f1409 */
[C---:B------:R-:W-:Y:S01]  /*0a00*/  VIADD R8, R2.reuse, 0x1 ;  /* 0x0000000102087836 */ /* 0x040fe20000000000 */
[----:B------:R-:W-:Y:S01]  /*0a10*/  LEA R18, P1, R7, UR14, 0x2 ;  /* 0x0000000e07127c11 */ /* 0x000fe2000f8210ff */
[----:B------:R-:W-:Y:S01]  /*0a20*/  IMAD.X R12, RZ, RZ, RZ, P2 ;  /* 0x000000ffff0c7224 */ /* 0x000fe200010e06ff */
[----:B------:R-:W-:Y:S01]  /*0a30*/  LEA R10, P2, R11, UR12, 0x2 ;  /* 0x0000000c0b0a7c11 */ /* 0x000fe2000f8410ff */
[----:B------:R-:W-:Y:S01]  /*0a40*/  VIADD R2, R2, 0x3 ;  /* 0x0000000302027836 */ /* 0x000fe20000000000 */
[----:B------:R-:W-:Y:S01]  /*0a50*/  IADD3 R13, P4, PT, R5, R8, RZ ;  /* 0x00000008050d7210 */ /* 0x000fe20007f9e0ff */
[----:B------:R0:W2:Y:S01]  /*0a60*/  LDG.E R20, desc[UR8][R20.64] ;  /* 0x0000000814147981 */ /* 0x0000a2000c1e1900 */
[----:B------:R-:W-:Y:S01]  /*0a70*/  LEA.HI.X R19, R7, UR15, R12, 0x2, P1 ;  /* 0x0000000f07137c11 */ /* 0x000fe200088f140c */
[----:B------:R-:W-:Y:S01]  /*0a80*/  VIADD R7, R6, UR6 ;  /* 0x0000000606077c36 */ /* 0x000fe20008000000 */
[----:B------:R-:W-:Y:S01]  /*0a90*/  IADD3 R9, P6, PT, R5, R2, RZ ;  /* 0x0000000205097210 */ /* 0x000fe20007fde0ff */
[----:B------:R-:W-:Y:S01]  /*0aa0*/  IMAD.X R22, RZ, RZ, RZ, P4 ;  /* 0x000000ffff167224 */ /* 0x000fe200020e06ff */
[----:B------:R-:W-:Y:S01]  /*0ab0*/  LEA R12, P1, R13, UR12, 0x2 ;  /* 0x0000000c0d0c7c11 */ /* 0x000fe2000f8210ff */
[----:B------:R-:W2:Y:S01]  /*0ac0*/  LDG.E R18, desc[UR8][R18.64] ;  /* 0x0000000812127981 */ /* 0x000ea2000c1e1900 */
[----:B------:R-:W-:Y:S01]  /*0ad0*/  IADD3 R2, P4, PT, R7, UR5, RZ ;  /* 0x0000000507027c10 */ /* 0x000fe2000ff9e0ff */
[----:B------:R-:W-:Y:S01]  /*0ae0*/  IMAD.X R6, RZ, RZ, RZ, P6 ;  /* 0x000000ffff067224 */ /* 0x000fe200030e06ff */
[----:B------:R-:W-:-:S02]  /*0af0*/  LEA R8, P3, R9, UR12, 0x2 ;  /* 0x0000000c09087c11 */ /* 0x000fc4000f8610ff */
[----:B------:R-:W-:Y:S01]  /*0b00*/  LEA.HI.X R13, R13, UR13, R22, 0x2, P1 ;  /* 0x0000000d0d0d7c11 */ /* 0x000fe200088f1416 */
[----:B------:R-:W-:Y:S01]  /*0b10*/  IMAD.X R15, RZ, RZ, RZ, P4 ;  /* 0x000000ffff0f7224 */ /* 0x000fe200020e06ff */
[----:B------:R-:W-:Y:S01]  /*0b20*/  LEA.HI.X R11, R11, UR13, R14, 0x2, P2 ;  /* 0x0000000d0b0b7c11 */ /* 0x000fe200090f140e */
[----:B------:R-:W-:Y:S01]  /*0b30*/  VIADD R14, R7, UR6 ;  /* 0x00000006070e7c36 */ /* 0x000fe20008000000 */
[----:B------:R-:W-:Y:S01]  /*0b40*/  LEA.HI.X R9, R9, UR13, R6, 0x2, P3 ;  /* 0x0000000d09097c11 */ /* 0x000fe200098f1406 */
[----:B------:R-:W3:Y:S01]  /*0b50*/  LDG.E R12, desc[UR8][R12.64] ;  /* 0x000000080c0c7981 */ /* 0x000ee2000c1e1900 */
[----:B------:R-:W-:-:S03]  /*0b60*/  LEA R6, P1, R2, UR14, 0x2 ;  /* 0x0000000e02067c11 */ /* 0x000fc6000f8210ff */
[----:B------:R-:W4:Y:S01]  /*0b70*/  LDG.E R11, desc[UR8][R10.64] ;  /* 0x000000080a0b7981 */ /* 0x000f22000c1e1900 */
[----:B------:R-:W-:Y:S01]  /*0b80*/  LEA.HI.X R7, R2, UR15, R15, 0x2, P1 ;  /* 0x0000000f02077c11 */ /* 0x000fe200088f140f */
[C---:B------:R-:W-:Y:S01]  /*0b90*/  VIADD R2, R14.reuse, UR6 ;  /* 0x000000060e027c36 */ /* 0x040fe20008000000 */
[----:B------:R-:W-:Y:S01]  /*0ba0*/  IADD3 R15, P1, PT, R14, UR5, RZ ;  /* 0x000000050e0f7c10 */ /* 0x000fe2000ff3e0ff */
[----:B------:R-:W5:Y:S03]  /*0bb0*/  LDG.E R9, desc[UR8][R8.64] ;  /* 0x0000000808097981 */ /* 0x000f66000c1e1900 */
[----:B------:R-:W-:Y:S01]  /*0bc0*/  IADD3 R2, P2, PT, R2, UR5, RZ ;  /* 0x0000000502027c10 */ /* 0x000fe2000ff5e0ff */
[----:B------:R-:W-:Y:S01]  /*0bd0*/  IMAD.X R22, RZ, RZ, RZ, P1 ;  /* 0x000000ffff167224 */ /* 0x000fe200008e06ff */
[C---:B------:R-:W-:Y:S01]  /*0be0*/  LEA R14, P1, R15.reuse, UR14, 0x2 ;  /* 0x0000000e0f0e7c11 */ /* 0x040fe2000f8210ff */
[----:B------:R-:W3:Y:S02]  /*0bf0*/  LDG.E R6, desc[UR8][R6.64] ;  /* 0x0000000806067981 */ /* 0x000ee4000c1e1900 */
[----:B0-----:R-:W-:Y:S01]  /*0c00*/  IMAD.X R21, RZ, RZ, RZ, P2 ;  /* 0x000000ffff157224 */ /* 0x001fe200010e06ff */
[----:B------:R-:W-:-:S02]  /*0c10*/  LEA.HI.X R15, R15, UR15, R22, 0x2, P1 ;  /* 0x0000000f0f0f7c11 */ /* 0x000fc400088f1416 */
[----:B------:R-:W-:-:S03]  /*0c20*/  LEA R22, P1, R2, UR14, 0x2 ;  /* 0x0000000e02167c11 */ /* 0x000fc6000f8210ff */
[----:B------:R-:W4:Y:S01]  /*0c30*/  LDG.E R14, desc[UR8][R14.64] ;  /* 0x000000080e0e7981 */ /* 0x000f22000c1e1900 */
[----:B------:R-:W-:-:S05]  /*0c40*/  LEA.HI.X R23, R2, UR15, R21, 0x2, P1 ;  /* 0x0000000f02177c11 */ /* 0x000fca00088f1415 */
[----:B------:R-:W5:Y:S01]  /*0c50*/  LDG.E R22, desc[UR8][R22.64] ;  /* 0x0000000816167981 */ /* 0x000f62000c1e1900 */
[----:B------:R-:W-:Y:S02]  /*0c60*/  VIADD R17, R17, 0x4 ;  /* 0x0000000411117836 */ /* 0x000fe40000000000 */
[----:B--2---:R-:W-:-:S04]  /*0c70*/  FFMA R27, R20, R18, R27 ;  /* 0x00000012141b7223 */ /* 0x004fc8000000001b */
[----:B---3--:R-:W-:-:S04]  /*0c80*/  FFMA R12, R12, R6, R27 ;  /* 0x000000060c0c7223 */ /* 0x008fc8000000001b */
[----:B----4-:R-:W-:-:S04]  /*0c90*/  FFMA R12, R11, R14, R12 ;  /* 0x0000000e0b0c7223 */ /* 0x010fc8000000000c */
[----:B-----5:R-:W-:-:S07]  /*0ca0*/  FFMA R27, R9, R22, R12 ;  /* 0x00000016091b7223 */ /* 0x020fce000000000c */
.L_x_3:
[----:B------:R-:W-:Y:S05]  /*0cb0*/  @!P0 BRA `(.L_x_0) ;  /* 0x0000000000c48947 */ /* 0x000fea0003800000 */
[----:B------:R-:W-:Y:S02]  /*0cc0*/  ISETP.NE.AND P1, PT, R16, 0x1, PT ;  /* 0x000000011000780c */ /* 0x000fe40003f25270 */
[----:B------:R-:W-:-:S04]  /*0cd0*/  LOP3.LUT R2, R0, 0x1, RZ, 0xc0, !PT ;  /* 0x0000000100027812 */ /* 0x000fc800078ec0ff */
[----:B------:R-:W-:-:S07]  /*0ce0*/  ISETP.NE.U32.AND P0, PT, R2, 0x1, PT ;  /* 0x000000010200780c */ /* 0x000fce0003f05070 */
        /* <DEDUP_REMOVED lines=13> */
[----:B------:R-:W-:Y:S01]  /*0dc0*/  VIADD R8, R9, UR6 ;  /* 0x0000000609087c36 */ /* 0x000fe20008000000 */
[----:B------:R-:W-:Y:S01]  /*0dd0*/  LEA R10, P1, R2, UR14, 0x2 ;  /* 0x0000000e020a7c11 */ /* 0x000fe2000f8210ff */
[----:B------:R-:W-:Y:S02]  /*0de0*/  IMAD.X R9, RZ, RZ, RZ, P2 ;  /* 0x000000ffff097224 */ /* 0x000fe400010e06ff */
[----:B------:R-:W2:Y:S01]  /*0df0*/  LDG.E R6, desc[UR8][R6.64] ;  /* 0x0000000806067981 */ /* 0x000ea2000c1e1900 */
[----:B------:R-:W-:Y:S02]  /*0e00*/  IADD3 R15, P4, PT, R8, UR5, RZ ;  /* 0x00000005080f7c10 */ /* 0x000fe4000ff9e0ff */
[----:B------:R-:W-:-:S02]  /*0e10*/  LEA.HI.X R11, R2, UR15, R9, 0x2, P1 ;  /* 0x0000000f020b7c11 */ /* 0x000fc400088f1409 */
[----:B------:R-:W-:Y:S01]  /*0e20*/  LEA R8, P2, R13, UR12, 0x2 ;  /* 0x0000000c0d087c11 */ /* 0x000fe2000f8410ff */
[----:B------:R-:W-:Y:S01]  /*0e30*/  IMAD.X R2, RZ, RZ, RZ, P4 ;  /* 0x000000ffff027224 */ /* 0x000fe200020e06ff */
[----:B------:R-:W-:Y:S01]  /*0e40*/  LEA R12, P1, R15, UR14, 0x2 ;  /* 0x0000000e0f0c7c11 */ /* 0x000fe2000f8210ff */
[----:B------:R-:W2:Y:S01]  /*0e50*/  LDG.E R10, desc[UR8][R10.64] ;  /* 0x000000080a0a7981 */ /* 0x000ea2000c1e1900 */
[----:B------:R-:W-:Y:S02]  /*0e60*/  LEA.HI.X R9, R13, UR13, R14, 0x2, P2 ;  /* 0x0000000d0d097c11 */ /* 0x000fe400090f140e */
[----:B------:R-:W-:-:S03]  /*0e70*/  LEA.HI.X R13, R15, UR15, R2, 0x2, P1 ;  /* 0x0000000f0f0d7c11 */ /* 0x000fc600088f1402 */
[----:B------:R-:W3:Y:S04]  /*0e80*/  LDG.E R8, desc[UR8][R8.64] ;  /* 0x0000000808087981 */ /* 0x000ee8000c1e1900 */
[----:B------:R-:W3:Y:S01]  /*0e90*/  LDG.E R12, desc[UR8][R12.64] ;  /* 0x000000080c0c7981 */ /* 0x000ee2000c1e1900 */
[----:B------:R-:W-:Y:S02]  /*0ea0*/  VIADD R17, R17, 0x2 ;  /* 0x0000000211117836 */ /* 0x000fe40000000000 */
[----:B--2---:R-:W-:-:S04]  /*0eb0*/  FFMA R27, R6, R10, R27 ;  /* 0x0000000a061b7223 */ /* 0x004fc8000000001b */
[----:B---3--:R-:W-:-:S07]  /*0ec0*/  FFMA R27, R8, R12, R27 ;  /* 0x0000000c081b7223 */ /* 0x008fce000000001b */
.L_x_4:
[----:B------:R-:W-:Y:S05]  /*0ed0*/  @P0 BRA `(.L_x_0) ;  /* 0x00000000003c0947 */ /* 0x000fea0003800000 */
[----:B------:R-:W1:Y:S01]  /*0ee0*/  LDCU UR6, c[0x0][0x398] ;  /* 0x00007300ff0677ac */ /* 0x000e620008000800 */
[----:B0-----:R-:W-:Y:S01]  /*0ef0*/  IMAD R0, R3, R0, R17 ;  /* 0x0000000003007224 */ /* 0x001fe200078e0211 */
[----:B------:R-:W0:Y:S04]  /*0f00*/  LDCU.128 UR12, c[0x0][0x380] ;  /* 0x00007000ff0c77ac */ /* 0x000e280008000c00 */
[----:B------:R-:W-:-:S05]  /*0f10*/  IADD3 R3, P0, PT, R5, R0, RZ ;  /* 0x0000000005037210 */ /* 0x000fca0007f1e0ff */
[----:B------:R-:W-:Y:S02]  /*0f20*/  IMAD.X R6, RZ, RZ, RZ, P0 ;  /* 0x000000ffff067224 */ /* 0x000fe400000e06ff */
[----:B-1----:R-:W-:Y:S01]  /*0f30*/  IMAD R4, R17, UR6, R4 ;  /* 0x0000000611047c24 */ /* 0x002fe2000f8e0204 */
[----:B0-----:R-:W-:-:S04]  /*0f40*/  LEA R2, P1, R3, UR12, 0x2 ;  /* 0x0000000c03027c11 */ /* 0x001fc8000f8210ff */
[----:B------:R-:W-:Y:S02]  /*0f50*/  IADD3 R0, P2, PT, R4, UR5, RZ ;  /* 0x0000000504007c10 */ /* 0x000fe4000ff5e0ff */
[----:B------:R-:W-:Y:S02]  /*0f60*/  LEA.HI.X R3, R3, UR13, R6, 0x2, P1 ;  /* 0x0000000d03037c11 */ /* 0x000fe400088f1406 */
[C---:B------:R-:W-:Y:S01]  /*0f70*/  LEA R4, P0, R0.reuse, UR14, 0x2 ;  /* 0x0000000e00047c11 */ /* 0x040fe2000f8010ff */
[----:B------:R-:W-:Y:S02]  /*0f80*/  IMAD.X R5, RZ, RZ, RZ, P2 ;  /* 0x000000ffff057224 */ /* 0x000fe400010e06ff */
[----:B------:R-:W2:Y:S03]  /*0f90*/  LDG.E R2, desc[UR8][R2.64] ;  /* 0x0000000802027981 */ /* 0x000ea6000c1e1900 */
[----:B------:R-:W-:-:S05]  /*0fa0*/  LEA.HI.X R5, R0, UR15, R5, 0x2, P0 ;  /* 0x0000000f00057c11 */ /* 0x000fca00080f1405 */
[----:B------:R-:W2:Y:S02]  /*0fb0*/  LDG.E R4, desc[UR8][R4.64] ;  /* 0x0000000804047981 */ /* 0x000ea4000c1e1900 */
[----:B--2---:R-:W-:-:S07]  /*0fc0*/  FFMA R27, R2, R4, R27 ;  /* 0x00000004021b7223 */ /* 0x004fce000000001b */
.L_x_0:
[----:B------:R-:W2:Y:S01]  /*0fd0*/  S2R R0, SR_TID.X ;  /* 0x0000000000007919 */ /* 0x000ea20000002100 */
[----:B0-----:R-:W0:Y:S01]  /*0fe0*/  LDC.64 R2, c[0x0][0x390] ;  /* 0x0000e400ff027b82 */ /* 0x001e220000000a00 */
[----:B------:R-:W3:Y:S01]  /*0ff0*/  LDCU UR6, c[0x0][0x39c] ;  /* 0x00007380ff0677ac */ /* 0x000ee20008000800 */
[----:B------:R-:W4:Y:S01]  /*1000*/  S2R R5, SR_TID.Y ;  /* 0x0000000000057919 */ /* 0x000f220000002200 */
[----:B--2---:R-:W-:Y:S02]  /*1010*/  VIADD R0, R0, UR4 ;  /* 0x0000000400007c36 */ /* 0x004fe40008000000 */
[----:B----4-:R-:W-:-:S04]  /*1020*/  VIADD R5, R5, UR5 ;  /* 0x0000000505057c36 */ /* 0x010fc80008000000 */
[----:B---3--:R-:W-:-:S04]  /*1030*/  IMAD R5, R0, UR6, R5 ;  /* 0x0000000600057c24 */ /* 0x008fc8000f8e0205 */
[----:B0-----:R-:W-:-:S05]  /*1040*/  IMAD.WIDE R2, R5, 0x4, R2 ;  /* 0x0000000405027825 */ /* 0x001fca00078e0202 */
[----:B------:R-:W-:Y:S01]  /*1050*/  STG.E desc[UR8][R2.64], R27 ;  /* 0x0000001b02007986 */ /* 0x000fe2000c101908 */
[----:B------:R-:W-:Y:S05]  /*1060*/  EXIT ;  /* 0x000000000000794d */ /* 0x000fea0003800000 */
.L_x_5:
[----:B------:R-:W-:-:S00]  /*1070*/  BRA `(.L_x_5) ;  /* 0xfffffffc00fc7947 */ /* 0x000fc0000383ffff */
[----:B------:R-:W-:-:S00]  /*1080*/  NOP ;  /* 0x0000000000007918 */ /* 0x000fc00000000000 */
[----:B------:R-:W-:-:S00]  /*1090*/  NOP ;  /* 0x0000000000007918 */ /* 0x000fc00000000000 */
[----:B------:R-:W-:-:S00]  /*10a0*/  NOP ;  /* 0x0000000000007918 */ /* 0x000fc00000000000 */
[----:B------:R-:W-:-:S00]  /*10b0*/  NOP ;  /* 0x0000000000007918 */ /* 0x000fc00000000000 */
[----:B------:R-:W-:-:S00]  /*10c0*/  NOP ;  /* 0x0000000000007918 */ /* 0x000fc00000000000 */
[----:B------:R-:W-:-:S00]  /*10d0*/  NOP ;  /* 0x0000000000007918 */ /* 0x000fc00000000000 */
[----:B------:R-:W-:-:S00]  /*10e0*/  NOP ;  /* 0x0000000000007918 */ /* 0x000fc00000000000 */
[----:B------:R-:W-:-:S00]  /*10f0*/  NOP ;  /* 0x0000000000007918 */ /* 0x000fc00000000000 */
.L_x_6:


//--------------------- .nv.shared.reserved.0     --------------------------
	.section	.nv.shared.reserved.0,"aw",@nobits
	.weak		__nv_reservedSMEM_offset_0_alias
	.size		__nv_reservedSMEM_offset_0_alias, 0, 64
	.other		__nv_reservedSMEM_offset_0_alias,@"STO_CUDA_RESERVED_SHARED STV_DEFAULT"
__nv_reservedSMEM_offset_0_alias:
	.zero		0
	.zero		64


//--------------------- .nv.constant0._Z13cuda_sgemm_v0PfS_S_iii --------------------------
	.section	.nv.constant0._Z13cuda_sgemm_v0PfS_S_iii,"a",@progbits
	.sectionflags	@""
	.align	4
.nv.constant0._Z13cuda_sgemm_v0PfS_S_iii:
	.zero		932


//--------------------- SYMBOLS --------------------------

	.type		.nv.reservedSmem.offset0,@object
	.size		.nv.reservedSmem.offset0,0x4
